	.headerflags	@"EF_CUDA_TEXMODE_UNIFIED EF_CUDA_64BIT_ADDRESS EF_CUDA_ACCELERATORS EF_CUDA_SM90 EF_CUDA_VIRTUAL_SM(EF_CUDA_SM90)"
	.elftype	@"ET_EXEC"


//--------------------- .nv.info                  --------------------------
	.section	.nv.info,"",@"SHT_CUDA_INFO"
	.align	4


	//----- nvinfo : EIATTR_REGCOUNT
	.align		4
        /*0000*/ 	.byte	0x04, 0x2f
        /*0002*/ 	.short	(.L_1 - .L_0)
	.align		4
.L_0:
        /*0004*/ 	.word	index@(triton_poi_fused_abs_add_div_linalg_vector_norm_mul_relu_sub_2)
        /*0008*/ 	.word	0x00000018


	//----- nvinfo : EIATTR_MIN_STACK_SIZE
	.align		4
.L_1:
        /*000c*/ 	.byte	0x04, 0x12
        /*000e*/ 	.short	(.L_3 - .L_2)
	.align		4
.L_2:
        /*0010*/ 	.word	index@(triton_poi_fused_abs_add_div_linalg_vector_norm_mul_relu_sub_2)
        /*0014*/ 	.word	0x00000000


	//----- nvinfo : EIATTR_FRAME_SIZE
	.align		4
.L_3:
        /*0018*/ 	.byte	0x04, 0x11
        /*001a*/ 	.short	(.L_5 - .L_4)
	.align		4
.L_4:
        /*001c*/ 	.word	index@(triton_poi_fused_abs_add_div_linalg_vector_norm_mul_relu_sub_2)
        /*0020*/ 	.word	0x00000000


	//----- nvinfo : EIATTR_MIN_STACK_SIZE
	.align		4
.L_5:
        /*0024*/ 	.byte	0x04, 0x12
        /*0026*/ 	.short	(.L_7 - .L_6)
	.align		4
.L_6:
        /*0028*/ 	.word	index@(triton_poi_fused_abs_add_div_linalg_vector_norm_mul_relu_sub_2)
        /*002c*/ 	.word	0x00000000
.L_7:


//--------------------- .nv.info.triton_poi_fused_abs_add_div_linalg_vector_norm_mul_relu_sub_2 --------------------------
	.section	.nv.info.triton_poi_fused_abs_add_div_linalg_vector_norm_mul_relu_sub_2,"",@"SHT_CUDA_INFO"
	.sectionflags	@""
	.align	4


	//----- nvinfo : EIATTR_CUDA_API_VERSION
	.align		4
        /*0000*/ 	.byte	0x04, 0x37
        /*0002*/ 	.short	(.L_9 - .L_8)
.L_8:
        /*0004*/ 	.word	0x0000007c


	//----- nvinfo : EIATTR_KPARAM_INFO
	.align		4
.L_9:
        /*0008*/ 	.byte	0x04, 0x17
        /*000a*/ 	.short	(.L_11 - .L_10)
.L_10:
        /*000c*/ 	.word	0x00000000
        /*0010*/ 	.short	0x0002
        /*0012*/ 	.short	0x0010
        /*0014*/ 	.byte	0x00, 0xf0, 0x11, 0x00


	//----- nvinfo : EIATTR_KPARAM_INFO
	.align		4
.L_11:
        /*0018*/ 	.byte	0x04, 0x17
        /*001a*/ 	.short	(.L_13 - .L_12)
.L_12:
        /*001c*/ 	.word	0x00000000
        /*0020*/ 	.short	0x0001
        /*0022*/ 	.short	0x0008
        /*0024*/ 	.byte	0x00, 0xf4, 0x21, 0x00


	//----- nvinfo : EIATTR_KPARAM_INFO
	.align		4
.L_13:
        /*0028*/ 	.byte	0x04, 0x17
        /*002a*/ 	.short	(.L_15 - .L_14)
.L_14:
        /*002c*/ 	.word	0x00000000
        /*0030*/ 	.short	0x0000
        /*0032*/ 	.short	0x0000
        /*0034*/ 	.byte	0x00, 0xf4, 0x21, 0x00


	//----- nvinfo : EIATTR_SPARSE_MMA_MASK
	.align		4
.L_15:
        /*0038*/ 	.byte	0x03, 0x50
        /*003a*/ 	.short	0x0000


	//----- nvinfo : EIATTR_MAXREG_COUNT
	.align		4
        /*003c*/ 	.byte	0x03, 0x1b
        /*003e*/ 	.short	0x00ff


	//----- nvinfo : EIATTR_EXIT_INSTR_OFFSETS
	.align		4
        /*0040*/ 	.byte	0x04, 0x1c
        /*0042*/ 	.short	(.L_17 - .L_16)


	//   ....[0]....
.L_16:
        /*0044*/ 	.word	0x000007e0


	//   ....[1]....
        /*0048*/ 	.word	0x00000800


	//----- nvinfo : EIATTR_REQNTID
	.align		4
.L_17:
        /*004c*/ 	.byte	0x04, 0x10
        /*004e*/ 	.short	(.L_19 - .L_18)
.L_18:
        /*0050*/ 	.word	0x00000020
        /*0054*/ 	.word	0x00000001
        /*0058*/ 	.word	0x00000001


	//----- nvinfo : EIATTR_CBANK_PARAM_SIZE
	.align		4
.L_19:
        /*005c*/ 	.byte	0x03, 0x19
        /*005e*/ 	.short	0x0014


	//----- nvinfo : EIATTR_PARAM_CBANK
	.align		4
        /*0060*/ 	.byte	0x04, 0x0a
        /*0062*/ 	.short	(.L_21 - .L_20)
	.align		4
.L_20:
        /*0064*/ 	.word	index@(.nv.constant0.triton_poi_fused_abs_add_div_linalg_vector_norm_mul_relu_sub_2)
        /*0068*/ 	.short	0x0210
        /*006a*/ 	.short	0x0014


	//----- nvinfo : EIATTR_SW_WAR
	.align		4
.L_21:
        /*006c*/ 	.byte	0x04, 0x36
        /*006e*/ 	.short	(.L_23 - .L_22)
.L_22:
        /*0070*/ 	.word	0x00000008
.L_23:


//--------------------- .nv.callgraph             --------------------------
	.section	.nv.callgraph,"",@"SHT_CUDA_CALLGRAPH"
	.align	4
	.sectionentsize	8
	.align		4
        /*0000*/ 	.word	0x00000000
	.align		4
        /*0004*/ 	.word	0xffffffff
	.align		4
        /*0008*/ 	.word	0x00000000
	.align		4
        /*000c*/ 	.word	0xfffffffe
	.align		4
        /*0010*/ 	.word	0x00000000
	.align		4
        /*0014*/ 	.word	0xfffffffd
	.align		4
        /*0018*/ 	.word	0x00000000
	.align		4
        /*001c*/ 	.word	0xfffffffc


//--------------------- .text.triton_poi_fused_abs_add_div_linalg_vector_norm_mul_relu_sub_2 --------------------------
	.section	.text.triton_poi_fused_abs_add_div_linalg_vector_norm_mul_relu_sub_2,"ax",@progbits
	.align	128
        .global         triton_poi_fused_abs_add_div_linalg_vector_norm_mul_relu_sub_2
        .type           triton_poi_fused_abs_add_div_linalg_vector_norm_mul_relu_sub_2,@function
        .size           triton_poi_fused_abs_add_div_linalg_vector_norm_mul_relu_sub_2,(.L_x_1 - triton_poi_fused_abs_add_div_linalg_vector_norm_mul_relu_sub_2)
        .other          triton_poi_fused_abs_add_div_linalg_vector_norm_mul_relu_sub_2,@"STO_CUDA_ENTRY STV_DEFAULT"
triton_poi_fused_abs_add_div_linalg_vector_norm_mul_relu_sub_2:
.text.triton_poi_fused_abs_add_div_linalg_vector_norm_mul_relu_sub_2:
[----:B------:R-:W0:Y:S02]  /*0000*/  LDC R1, c[0x0][0x28] ;  /* 0x00000a00ff017b82 */ /* 0x000e240000000800 */
[----:B------:R-:W1:Y:S01]  /*0010*/  S2R R0, SR_TID.X ;  /* 0x0000000000007919 */ /* 0x000e620000002100 */
[----:B------:R-:W2:Y:S01]  /*0020*/  LDC.64 R12, c[0x0][0x210] ;  /* 0x00008400ff0c7b82 */ /* 0x000ea20000000a00 */
[----:B------:R-:W-:Y:S01]  /*0030*/  CS2R R16, SRZ ;  /* 0x0000000000107805 */ /* 0x000fe2000001ff00 */
[----:B------:R-:W-:Y:S01]  /*0040*/  ULDC.64 UR4, c[0x0][0x208] ;  /* 0x0000820000047ab9 */ /* 0x000fe20000000a00 */
[----:B------:R-:W3:Y:S01]  /*0050*/  S2R R3, SR_CTAID.X ;  /* 0x0000000000037919 */ /* 0x000ee20000002500 */
[----:B-1----:R-:W-:-:S04]  /*0060*/  SHF.L.U32 R0, R0, 0x1, RZ ;  /* 0x0000000100007819 */ /* 0x002fc800000006ff */
[----:B------:R-:W-:-:S04]  /*0070*/  LOP3.LUT R0, R0, 0x3e, RZ, 0xc0, !PT ;  /* 0x0000003e00007812 */ /* 0x000fc800078ec0ff */
[----:B---3--:R-:W-:-:S04]  /*0080*/  LEA R0, R3, R0, 0x6 ;  /* 0x0000000003007211 */ /* 0x008fc800078e30ff */
[----:B------:R-:W-:Y:S02]  /*0090*/  SHF.R.S32.HI R3, RZ, 0x1f, R0 ;  /* 0x0000001fff037819 */ /* 0x000fe40000011400 */
[----:B------:R-:W-:Y:S02]  /*00a0*/  ISETP.GE.AND P0, PT, R0, 0x40, PT ;  /* 0x000000400000780c */ /* 0x000fe40003f06270 */
[----:B------:R-:W-:-:S04]  /*00b0*/  LEA.HI R3, R3, R0, RZ, 0x4 ;  /* 0x0000000003037211 */ /* 0x000fc800078f20ff */
[C---:B------:R-:W-:Y:S02]  /*00c0*/  SHF.L.U32 R2, R3.reuse, 0x2, RZ ;  /* 0x0000000203027819 */ /* 0x040fe400000006ff */
[----:B------:R-:W-:Y:S02]  /*00d0*/  LOP3.LUT R3, R3, 0xfffffff0, RZ, 0xc0, !PT ;  /* 0xfffffff003037812 */ /* 0x000fe400078ec0ff */
[----:B------:R-:W-:-:S04]  /*00e0*/  LOP3.LUT R2, R2, 0xffffffc0, RZ, 0xc0, !PT ;  /* 0xffffffc002027812 */ /* 0x000fc800078ec0ff */
[----:B------:R-:W-:-:S05]  /*00f0*/  IADD3 R15, R2, R0, -R3 ;  /* 0x00000000020f7210 */ /* 0x000fca0007ffe803 */
[----:B--2---:R-:W-:-:S05]  /*0100*/  IMAD.WIDE R6, R15, 0x4, R12 ;  /* 0x000000040f067825 */ /* 0x004fca00078e020c */
[----:B------:R1:W2:Y:S01]  /*0110*/  @!P0 LDG.E.64 R16, desc[UR4][R6.64] ;  /* 0x0000000406108981 */ /* 0x0002a2000c1e1b00 */
[----:B------:R-:W-:Y:S02]  /*0120*/  IADD3 R9, R15, 0x10, RZ ;  /* 0x000000100f097810 */ /* 0x000fe40007ffe0ff */
[----:B------:R-:W-:-:S03]  /*0130*/  CS2R R4, SRZ ;  /* 0x0000000000047805 */ /* 0x000fc6000001ff00 */
[----:B------:R-:W-:-:S05]  /*0140*/  IMAD.WIDE R8, R9, 0x4, R12 ;  /* 0x0000000409087825 */ /* 0x000fca00078e020c */
[----:B------:R2:W3:Y:S01]  /*0150*/  @!P0 LDG.E.64 R4, desc[UR4][R8.64] ;  /* 0x0000000408048981 */ /* 0x0004e2000c1e1b00 */
[----:B------:R-:W-:Y:S02]  /*0160*/  IADD3 R11, R15, 0x20, RZ ;  /* 0x000000200f0b7810 */ /* 0x000fe40007ffe0ff */
[----:B------:R-:W-:Y:S02]  /*0170*/  CS2R R2, SRZ ;  /* 0x0000000000027805 */ /* 0x000fe4000001ff00 */
[----:B------:R-:W-:Y:S01]  /*0180*/  IADD3 R15, R15, 0x30, RZ ;  /* 0x000000300f0f7810 */ /* 0x000fe20007ffe0ff */
[----:B------:R-:W-:Y:S01]  /*0190*/  IMAD.WIDE R10, R11, 0x4, R12 ;  /* 0x000000040b0a7825 */ /* 0x000fe200078e020c */
[----:B-1----:R-:W-:-:S03]  /*01a0*/  CS2R R6, SRZ ;  /* 0x0000000000067805 */ /* 0x002fc6000001ff00 */
[----:B------:R-:W-:Y:S01]  /*01b0*/  IMAD.WIDE R12, R15, 0x4, R12 ;  /* 0x000000040f0c7825 */ /* 0x000fe200078e020c */
[----:B------:R1:W4:Y:S04]  /*01c0*/  @!P0 LDG.E.64 R2, desc[UR4][R10.64] ;  /* 0x000000040a028981 */ /* 0x000328000c1e1b00 */
[----:B------:R5:W4:Y:S01]  /*01d0*/  @!P0 LDG.E.64 R6, desc[UR4][R12.64] ;  /* 0x000000040c068981 */ /* 0x000b22000c1e1b00 */
[C---:B--2---:R-:W-:Y:S01]  /*01e0*/  FADD R8, R16.reuse, -0.0024999999441206455231 ;  /* 0xbb23d70a10087421 */ /* 0x044fe20000000000 */
[C---:B------:R-:W-:Y:S01]  /*01f0*/  FADD R9, R17.reuse, -0.0024999999441206455231 ;  /* 0xbb23d70a11097421 */ /* 0x040fe20000000000 */
[----:B------:R-:W-:Y:S02]  /*0200*/  FSETP.GEU.AND P1, PT, R16, 0.0024999999441206455231, PT ;  /* 0x3b23d70a1000780b */ /* 0x000fe40003f2e000 */
[C---:B------:R-:W-:Y:S01]  /*0210*/  FADD R14, |R8|.reuse, 9.9999999600419720025e-13 ;  /* 0x2b8cbccc080e7421 */ /* 0x040fe20000000200 */
[----:B------:R-:W-:Y:S01]  /*0220*/  FSETP.GEU.AND P2, PT, R17, 0.0024999999441206455231, PT ;  /* 0x3b23d70a1100780b */ /* 0x000fe20003f4e000 */
[----:B------:R-:W-:Y:S01]  /*0230*/  FADD R15, |R9|, 9.9999999600419720025e-13 ;  /* 0x2b8cbccc090f7421 */ /* 0x000fe20000000200 */
[----:B-1----:R-:W-:-:S02]  /*0240*/  FSEL R11, R8, RZ, P1 ;  /* 0x000000ff080b7208 */ /* 0x002fc40000800000 */
[----:B------:R-:W-:Y:S01]  /*0250*/  FSETP.GT.AND P3, PT, R14, 8.50705917302346158658e+37, PT ;  /* 0x7e8000000e00780b */ /* 0x000fe20003f64000 */
[----:B---3--:R-:W-:Y:S01]  /*0260*/  FADD R10, R4, -0.0024999999441206455231 ;  /* 0xbb23d70a040a7421 */ /* 0x008fe20000000000 */
[----:B------:R-:W-:Y:S01]  /*0270*/  FSEL R8, R9, RZ, P2 ;  /* 0x000000ff09087208 */ /* 0x000fe20001000000 */
[----:B------:R-:W-:Y:S01]  /*0280*/  FADD R9, R5, -0.0024999999441206455231 ;  /* 0xbb23d70a05097421 */ /* 0x000fe20000000000 */
[----:B------:R-:W-:Y:S01]  /*0290*/  FSETP.GT.AND P6, PT, R15, 8.50705917302346158658e+37, PT ;  /* 0x7e8000000f00780b */ /* 0x000fe20003fc4000 */
[----:B------:R-:W-:Y:S01]  /*02a0*/  FADD R18, |R10|, 9.9999999600419720025e-13 ;  /* 0x2b8cbccc0a127421 */ /* 0x000fe20000000200 */
[----:B------:R-:W-:Y:S01]  /*02b0*/  FSETP.GEU.AND P5, PT, R4, 0.0024999999441206455231, PT ;  /* 0x3b23d70a0400780b */ /* 0x000fe20003fae000 */
[----:B-----5:R-:W-:Y:S01]  /*02c0*/  FADD R12, |R9|, 9.9999999600419720025e-13 ;  /* 0x2b8cbccc090c7421 */ /* 0x020fe20000000200 */
[----:B------:R-:W-:Y:S01]  /*02d0*/  FSETP.GEU.AND P4, PT, R5, 0.0024999999441206455231, PT ;  /* 0x3b23d70a0500780b */ /* 0x000fe20003f8e000 */
[----:B------:R-:W-:Y:S01]  /*02e0*/  FMUL R11, R11, R16 ;  /* 0x000000100b0b7220 */ /* 0x000fe20000400000 */
[----:B------:R-:W-:Y:S01]  /*02f0*/  FSETP.GT.AND P1, PT, R18, 8.50705917302346158658e+37, PT ;  /* 0x7e8000001200780b */ /* 0x000fe20003f24000 */
[----:B------:R-:W-:-:S02]  /*0300*/  FMUL R8, R8, R17 ;  /* 0x0000001108087220 */ /* 0x000fc40000400000 */
[----:B------:R-:W-:Y:S01]  /*0310*/  @P3 FMUL R14, R14, 0.25 ;  /* 0x3e8000000e0e3820 */ /* 0x000fe20000400000 */
[----:B------:R-:W-:Y:S01]  /*0320*/  FSEL R13, R10, RZ, P5 ;  /* 0x000000ff0a0d7208 */ /* 0x000fe20002800000 */
[----:B----4-:R-:W-:Y:S01]  /*0330*/  FADD R16, R2, -0.0024999999441206455231 ;  /* 0xbb23d70a02107421 */ /* 0x010fe20000000000 */
[----:B------:R-:W-:Y:S01]  /*0340*/  FSEL R10, R9, RZ, P4 ;  /* 0x000000ff090a7208 */ /* 0x000fe20002000000 */
[----:B------:R-:W-:Y:S01]  /*0350*/  @P3 FMUL R11, R11, 0.25 ;  /* 0x3e8000000b0b3820 */ /* 0x000fe20000400000 */
[----:B------:R-:W-:Y:S01]  /*0360*/  FSETP.GT.AND P2, PT, R12, 8.50705917302346158658e+37, PT ;  /* 0x7e8000000c00780b */ /* 0x000fe20003f44000 */
[----:B------:R-:W1:Y:S01]  /*0370*/  MUFU.RCP R14, R14 ;  /* 0x0000000e000e7308 */ /* 0x000e620000001000 */
[----:B------:R-:W-:Y:S01]  /*0380*/  FADD R19, R3, -0.0024999999441206455231 ;  /* 0xbb23d70a03137421 */ /* 0x000fe20000000000 */
[----:B------:R-:W-:Y:S01]  /*0390*/  FMUL R4, R13, R4 ;  /* 0x000000040d047220 */ /* 0x000fe20000400000 */
[----:B------:R-:W-:Y:S01]  /*03a0*/  FADD R20, |R16|, 9.9999999600419720025e-13 ;  /* 0x2b8cbccc10147421 */ /* 0x000fe20000000200 */
[----:B------:R-:W-:Y:S01]  /*03b0*/  FADD R13, R6, -0.0024999999441206455231 ;  /* 0xbb23d70a060d7421 */ /* 0x000fe20000000000 */
[----:B------:R-:W-:Y:S01]  /*03c0*/  @P1 FMUL R18, R18, 0.25 ;  /* 0x3e80000012121820 */ /* 0x000fe20000400000 */
[----:B------:R-:W-:Y:S01]  /*03d0*/  FMUL R5, R10, R5 ;  /* 0x000000050a057220 */ /* 0x000fe20000400000 */
[----:B------:R-:W-:Y:S01]  /*03e0*/  FADD R10, R7, -0.0024999999441206455231 ;  /* 0xbb23d70a070a7421 */ /* 0x000fe20000000000 */
[----:B------:R-:W-:Y:S01]  /*03f0*/  @P6 FMUL R15, R15, 0.25 ;  /* 0x3e8000000f0f6820 */ /* 0x000fe20000400000 */
[----:B------:R2:W3:Y:S01]  /*0400*/  MUFU.RCP R17, R18 ;  /* 0x0000001200117308 */ /* 0x0004e20000001000 */
[----:B------:R-:W-:Y:S01]  /*0410*/  FADD R21, |R13|, 9.9999999600419720025e-13 ;  /* 0x2b8cbccc0d157421 */ /* 0x000fe20000000200 */
[----:B------:R-:W-:Y:S01]  /*0420*/  FSETP.GT.AND P3, PT, R20, 8.50705917302346158658e+37, PT ;  /* 0x7e8000001400780b */ /* 0x000fe20003f64000 */
[----:B------:R-:W-:Y:S01]  /*0430*/  @P6 FMUL R8, R8, 0.25 ;  /* 0x3e80000008086820 */ /* 0x000fe20000400000 */
[----:B------:R-:W-:Y:S01]  /*0440*/  @P2 FMUL R12, R12, 0.25 ;  /* 0x3e8000000c0c2820 */ /* 0x000fe20000400000 */
[----:B------:R-:W-:Y:S01]  /*0450*/  @P2 FMUL R5, R5, 0.25 ;  /* 0x3e80000005052820 */ /* 0x000fe20000400000 */
[----:B-1----:R-:W-:Y:S01]  /*0460*/  FMUL R14, R14, R11 ;  /* 0x0000000b0e0e7220 */ /* 0x002fe20000400000 */
[----:B------:R-:W-:Y:S01]  /*0470*/  FADD R11, |R19|, 9.9999999600419720025e-13 ;  /* 0x2b8cbccc130b7421 */ /* 0x000fe20000000200 */
[----:B------:R-:W1:Y:S01]  /*0480*/  MUFU.RCP R15, R15 ;  /* 0x0000000f000f7308 */ /* 0x000e620000001000 */
[----:B--2---:R-:W-:Y:S01]  /*0490*/  FADD R18, |R10|, 9.9999999600419720025e-13 ;  /* 0x2b8cbccc0a127421 */ /* 0x004fe20000000200 */
[----:B------:R-:W-:Y:S01]  /*04a0*/  FSETP.GT.AND P6, PT, R21, 8.50705917302346158658e+37, PT ;  /* 0x7e8000001500780b */ /* 0x000fe20003fc4000 */
[----:B------:R-:W-:Y:S01]  /*04b0*/  @P1 FMUL R4, R4, 0.25 ;  /* 0x3e80000004041820 */ /* 0x000fe20000400000 */
[----:B------:R-:W-:-:S02]  /*04c0*/  FSETP.GT.AND P4, PT, R11, 8.50705917302346158658e+37, PT ;  /* 0x7e8000000b00780b */ /* 0x000fc40003f84000 */
[----:B------:R-:W-:Y:S01]  /*04d0*/  FSETP.GT.AND P2, PT, R18, 8.50705917302346158658e+37, PT ;  /* 0x7e8000001200780b */ /* 0x000fe20003f44000 */
[----:B------:R-:W-:Y:S01]  /*04e0*/  @P3 FMUL R20, R20, 0.25 ;  /* 0x3e80000014143820 */ /* 0x000fe20000400000 */
[----:B------:R-:W-:Y:S01]  /*04f0*/  FSETP.GEU.AND P5, PT, R2, 0.0024999999441206455231, PT ;  /* 0x3b23d70a0200780b */ /* 0x000fe20003fae000 */
[----:B------:R-:W2:Y:S01]  /*0500*/  MUFU.RCP R12, R12 ;  /* 0x0000000c000c7308 */ /* 0x000ea20000001000 */
[----:B------:R-:W-:Y:S01]  /*0510*/  FSETP.GEU.AND P1, PT, R3, 0.0024999999441206455231, PT ;  /* 0x3b23d70a0300780b */ /* 0x000fe20003f2e000 */
[----:B---3--:R-:W-:Y:S01]  /*0520*/  FMUL R17, R17, R4 ;  /* 0x0000000411117220 */ /* 0x008fe20000400000 */
[----:B------:R-:W-:Y:S02]  /*0530*/  FSEL R9, R16, RZ, P5 ;  /* 0x000000ff10097208 */ /* 0x000fe40002800000 */
[----:B------:R-:W-:Y:S01]  /*0540*/  FSETP.GEU.AND P5, PT, R7, 0.0024999999441206455231, PT ;  /* 0x3b23d70a0700780b */ /* 0x000fe20003fae000 */
[----:B------:R-:W-:Y:S01]  /*0550*/  @P6 FMUL R21, R21, 0.25 ;  /* 0x3e80000015156820 */ /* 0x000fe20000400000 */
[----:B-1----:R-:W-:Y:S01]  /*0560*/  FMUL R15, R15, R8 ;  /* 0x000000080f0f7220 */ /* 0x002fe20000400000 */
[----:B------:R-:W-:Y:S01]  /*0570*/  @P4 FMUL R11, R11, 0.25 ;  /* 0x3e8000000b0b4820 */ /* 0x000fe20000400000 */
[----:B------:R-:W1:Y:S01]  /*0580*/  MUFU.RCP R20, R20 ;  /* 0x0000001400147308 */ /* 0x000e620000001000 */
[----:B------:R-:W-:Y:S01]  /*0590*/  @P2 FMUL R18, R18, 0.25 ;  /* 0x3e80000012122820 */ /* 0x000fe20000400000 */
[----:B------:R-:W-:Y:S01]  /*05a0*/  FSEL R8, R19, RZ, P1 ;  /* 0x000000ff13087208 */ /* 0x000fe20000800000 */
[----:B------:R-:W-:Y:S01]  /*05b0*/  FMUL R9, R9, R2 ;  /* 0x0000000209097220 */ /* 0x000fe20000400000 */
[----:B------:R-:W-:-:S02]  /*05c0*/  FSETP.GEU.AND P1, PT, R6, 0.0024999999441206455231, PT ;  /* 0x3b23d70a0600780b */ /* 0x000fc40003f2e000 */
[----:B------:R-:W-:Y:S01]  /*05d0*/  FSEL R10, R10, RZ, P5 ;  /* 0x000000ff0a0a7208 */ /* 0x000fe20002800000 */
[----:B------:R-:W-:Y:S01]  /*05e0*/  FMUL R8, R8, R3 ;  /* 0x0000000308087220 */ /* 0x000fe20000400000 */
[----:B------:R-:W3:Y:S01]  /*05f0*/  MUFU.RCP R11, R11 ;  /* 0x0000000b000b7308 */ /* 0x000ee20000001000 */
[----:B------:R-:W4:Y:S01]  /*0600*/  LDC.64 R2, c[0x0][0x218] ;  /* 0x00008600ff027b82 */ /* 0x000f220000000a00 */
[----:B------:R-:W-:Y:S01]  /*0610*/  FSEL R13, R13, RZ, P1 ;  /* 0x000000ff0d0d7208 */ /* 0x000fe20000800000 */
[----:B------:R-:W-:Y:S01]  /*0620*/  @P3 FMUL R9, R9, 0.25 ;  /* 0x3e80000009093820 */ /* 0x000fe20000400000 */
[----:B--2---:R-:W-:Y:S01]  /*0630*/  FMUL R12, R12, R5 ;  /* 0x000000050c0c7220 */ /* 0x004fe20000400000 */
[----:B------:R-:W-:Y:S01]  /*0640*/  @P4 FMUL R8, R8, 0.25 ;  /* 0x3e80000008084820 */ /* 0x000fe20000400000 */
[----:B------:R-:W-:Y:S01]  /*0650*/  FMUL R7, R10, R7 ;  /* 0x000000070a077220 */ /* 0x000fe20000400000 */
[----:B------:R-:W-:Y:S01]  /*0660*/  FMUL R6, R13, R6 ;  /* 0x000000060d067220 */ /* 0x000fe20000400000 */
[----:B------:R-:W2:Y:S01]  /*0670*/  MUFU.RCP R21, R21 ;  /* 0x0000001500157308 */ /* 0x000ea20000001000 */
[----:B-1----:R-:W-:Y:S01]  /*0680*/  FMUL R20, R20, R9 ;  /* 0x0000000914147220 */ /* 0x002fe20000400000 */
[----:B------:R-:W-:Y:S01]  /*0690*/  LOP3.LUT R14, R14, 0x7fffffff, RZ, 0xc0, !PT ;  /* 0x7fffffff0e0e7812 */ /* 0x000fe200078ec0ff */
[----:B------:R-:W-:Y:S01]  /*06a0*/  @P6 FMUL R6, R6, 0.25 ;  /* 0x3e80000006066820 */ /* 0x000fe20000400000 */
[----:B------:R-:W-:Y:S01]  /*06b0*/  LOP3.LUT R17, R17, 0x7fffffff, RZ, 0xc0, !PT ;  /* 0x7fffffff11117812 */ /* 0x000fe200078ec0ff */
[----:B------:R-:W-:Y:S01]  /*06c0*/  @P2 FMUL R7, R7, 0.25 ;  /* 0x3e80000007072820 */ /* 0x000fe20000400000 */
[----:B------:R-:W-:Y:S01]  /*06d0*/  LOP3.LUT R15, R15, 0x7fffffff, RZ, 0xc0, !PT ;  /* 0x7fffffff0f0f7812 */ /* 0x000fe200078ec0ff */
[----:B---3--:R-:W-:Y:S01]  /*06e0*/  FMUL R11, R11, R8 ;  /* 0x000000080b0b7220 */ /* 0x008fe20000400000 */
[----:B------:R-:W1:Y:S01]  /*06f0*/  MUFU.RCP R18, R18 ;  /* 0x0000001200127308 */ /* 0x000e620000001000 */
[----:B------:R-:W-:Y:S01]  /*0700*/  LOP3.LUT R12, R12, 0x7fffffff, RZ, 0xc0, !PT ;  /* 0x7fffffff0c0c7812 */ /* 0x000fe200078ec0ff */
[----:B------:R-:W-:Y:S01]  /*0710*/  FADD R14, R14, R17 ;  /* 0x000000110e0e7221 */ /* 0x000fe20000000000 */
[----:B------:R-:W-:-:S02]  /*0720*/  LOP3.LUT R5, R20, 0x7fffffff, RZ, 0xc0, !PT ;  /* 0x7fffffff14057812 */ /* 0x000fc400078ec0ff */
[----:B------:R-:W-:Y:S01]  /*0730*/  LOP3.LUT R11, R11, 0x7fffffff, RZ, 0xc0, !PT ;  /* 0x7fffffff0b0b7812 */ /* 0x000fe200078ec0ff */
[----:B------:R-:W-:Y:S01]  /*0740*/  FADD R12, R15, R12 ;  /* 0x0000000c0f0c7221 */ /* 0x000fe20000000000 */
[----:B--2---:R-:W-:Y:S01]  /*0750*/  FMUL R21, R21, R6 ;  /* 0x0000000615157220 */ /* 0x004fe20000400000 */
[----:B------:R-:W-:Y:S01]  /*0760*/  FADD R5, R14, R5 ;  /* 0x000000050e057221 */ /* 0x000fe20000000000 */
[----:B----4-:R-:W-:-:S04]  /*0770*/  IMAD.WIDE R2, R0, 0x4, R2 ;  /* 0x0000000400027825 */ /* 0x010fc800078e0202 */
[----:B------:R-:W-:Y:S01]  /*0780*/  FADD R11, R12, R11 ;  /* 0x0000000b0c0b7221 */ /* 0x000fe20000000000 */
[----:B------:R-:W-:Y:S01]  /*0790*/  LOP3.LUT R4, R21, 0x7fffffff, RZ, 0xc0, !PT ;  /* 0x7fffffff15047812 */ /* 0x000fe200078ec0ff */
[----:B-1----:R-:W-:-:S04]  /*07a0*/  FMUL R18, R18, R7 ;  /* 0x0000000712127220 */ /* 0x002fc80000400000 */
[----:B------:R-:W-:Y:S01]  /*07b0*/  FADD R4, R5, R4 ;  /* 0x0000000405047221 */ /* 0x000fe20000000000 */
[----:B------:R-:W-:-:S05]  /*07c0*/  LOP3.LUT R18, R18, 0x7fffffff, RZ, 0xc0, !PT ;  /* 0x7fffffff12127812 */ /* 0x000fca00078ec0ff */
[----:B------:R-:W-:Y:S01]  /*07d0*/  FADD R5, R11, R18 ;  /* 0x000000120b057221 */ /* 0x000fe20000000000 */
[----:B------:R-:W-:Y:S06]  /*07e0*/  @P0 EXIT ;  /* 0x000000000000094d */ /* 0x000fec0003800000 */
[----:B------:R-:W-:Y:S01]  /*07f0*/  STG.E.64 desc[UR4][R2.64], R4 ;  /* 0x0000000402007986 */ /* 0x000fe2000c101b04 */
[----:B------:R-:W-:Y:S05]  /*0800*/  EXIT ;  /* 0x000000000000794d */ /* 0x000fea0003800000 */
.L_x_0:
[----:B------:R-:W-:-:S00]  /*0810*/  BRA `(.L_x_0) ;  /* 0xfffffffc00fc7947 */ /* 0x000fc0000383ffff */
[----:B------:R-:W-:-:S00]  /*0820*/  NOP ;  /* 0x0000000000007918 */ /* 0x000fc00000000000 */
        /* <DEDUP_REMOVED lines=13> */
.L_x_1:


//--------------------- .nv.constant0.triton_poi_fused_abs_add_div_linalg_vector_norm_mul_relu_sub_2 --------------------------
	.section	.nv.constant0.triton_poi_fused_abs_add_div_linalg_vector_norm_mul_relu_sub_2,"a",@progbits
	.sectionflags	@""
	.align	4
.nv.constant0.triton_poi_fused_abs_add_div_linalg_vector_norm_mul_relu_sub_2:
	.zero		548
